//
// Generated by NVIDIA NVVM Compiler
//
// Compiler Build ID: CL-36424714
// Cuda compilation tools, release 13.0, V13.0.88
// Based on NVVM 20.0.0
//

.version 9.0
.target sm_100
.address_size 64

	// .globl	_Z12transpose_v1PfS_ii
// _ZZ12transpose_v2ILi32ELi16EEvPfS0_iiE4tile has been demoted

.visible .entry _Z12transpose_v1PfS_ii(
	.param .u64 .ptr .align 1 _Z12transpose_v1PfS_ii_param_0,
	.param .u64 .ptr .align 1 _Z12transpose_v1PfS_ii_param_1,
	.param .u32 _Z12transpose_v1PfS_ii_param_2,
	.param .u32 _Z12transpose_v1PfS_ii_param_3
)
{
	.reg .pred 	%p<4>;
	.reg .b32 	%r<15>;
	.reg .b32 	%f<2>;
	.reg .b64 	%rd<9>;

	ld.param.u64 	%rd1, [_Z12transpose_v1PfS_ii_param_0];
	ld.param.u64 	%rd2, [_Z12transpose_v1PfS_ii_param_1];
	ld.param.u32 	%r3, [_Z12transpose_v1PfS_ii_param_2];
	ld.param.u32 	%r5, [_Z12transpose_v1PfS_ii_param_3];
	mov.u32 	%r6, %tid.x;
	mov.u32 	%r7, %ctaid.x;
	mov.u32 	%r8, %ntid.x;
	mad.lo.s32 	%r1, %r7, %r8, %r6;
	mov.u32 	%r9, %tid.y;
	mov.u32 	%r10, %ctaid.y;
	mov.u32 	%r11, %ntid.y;
	mad.lo.s32 	%r12, %r10, %r11, %r9;
	setp.ge.s32 	%p1, %r1, %r3;
	setp.ge.s32 	%p2, %r12, %r5;
	or.pred  	%p3, %p1, %p2;
	@%p3 bra 	$L__BB0_2;
	cvta.to.global.u64 	%rd3, %rd2;
	cvta.to.global.u64 	%rd4, %rd1;
	mad.lo.s32 	%r13, %r3, %r12, %r1;
	mul.wide.s32 	%rd5, %r13, 4;
	add.s64 	%rd6, %rd3, %rd5;
	ld.global.f32 	%f1, [%rd6];
	mad.lo.s32 	%r14, %r5, %r1, %r12;
	mul.wide.s32 	%rd7, %r14, 4;
	add.s64 	%rd8, %rd4, %rd7;
	st.global.f32 	[%rd8], %f1;
$L__BB0_2:
	ret;

}
	// .globl	_Z12transpose_v2ILi32ELi16EEvPfS0_ii
.visible .entry _Z12transpose_v2ILi32ELi16EEvPfS0_ii(
	.param .u64 .ptr .align 1 _Z12transpose_v2ILi32ELi16EEvPfS0_ii_param_0,
	.param .u64 .ptr .align 1 _Z12transpose_v2ILi32ELi16EEvPfS0_ii_param_1,
	.param .u32 _Z12transpose_v2ILi32ELi16EEvPfS0_ii_param_2,
	.param .u32 _Z12transpose_v2ILi32ELi16EEvPfS0_ii_param_3
)
{
	.reg .pred 	%p<7>;
	.reg .b32 	%r<33>;
	.reg .b32 	%f<3>;
	.reg .b64 	%rd<9>;
	// demoted variable
	.shared .align 4 .b8 _ZZ12transpose_v2ILi32ELi16EEvPfS0_iiE4tile[2048];
	ld.param.u64 	%rd1, [_Z12transpose_v2ILi32ELi16EEvPfS0_ii_param_0];
	ld.param.u64 	%rd2, [_Z12transpose_v2ILi32ELi16EEvPfS0_ii_param_1];
	ld.param.u32 	%r8, [_Z12transpose_v2ILi32ELi16EEvPfS0_ii_param_2];
	ld.param.u32 	%r10, [_Z12transpose_v2ILi32ELi16EEvPfS0_ii_param_3];
	mov.u32 	%r1, %tid.x;
	mov.u32 	%r11, %ctaid.x;
	mov.u32 	%r12, %ntid.x;
	mul.lo.s32 	%r13, %r11, %r12;
	add.s32 	%r14, %r13, %r1;
	mov.u32 	%r2, %tid.y;
	mov.u32 	%r15, %ctaid.y;
	mov.u32 	%r16, %ntid.y;
	mul.lo.s32 	%r17, %r15, %r16;
	add.s32 	%r18, %r17, %r2;
	mad.lo.s32 	%r3, %r8, %r18, %r14;
	mad.lo.s32 	%r20, %r2, %r12, %r1;
	div.u32 	%r4, %r20, %r16;
	mul.lo.s32 	%r21, %r4, %r16;
	sub.s32 	%r5, %r20, %r21;
	add.s32 	%r6, %r5, %r17;
	add.s32 	%r7, %r4, %r13;
	setp.ge.s32 	%p1, %r14, %r8;
	setp.ge.s32 	%p2, %r18, %r10;
	or.pred  	%p3, %p1, %p2;
	@%p3 bra 	$L__BB1_2;
	cvta.to.global.u64 	%rd3, %rd2;
	mul.wide.s32 	%rd4, %r3, 4;
	add.s64 	%rd5, %rd3, %rd4;
	ld.global.f32 	%f1, [%rd5];
	shl.b32 	%r22, %r2, 7;
	mov.u32 	%r23, _ZZ12transpose_v2ILi32ELi16EEvPfS0_iiE4tile;
	add.s32 	%r24, %r23, %r22;
	shl.b32 	%r25, %r1, 2;
	add.s32 	%r26, %r24, %r25;
	st.shared.f32 	[%r26], %f1;
$L__BB1_2:
	bar.sync 	0;
	setp.ge.s32 	%p4, %r6, %r10;
	setp.ge.s32 	%p5, %r7, %r8;
	or.pred  	%p6, %p4, %p5;
	@%p6 bra 	$L__BB1_4;
	shl.b32 	%r27, %r5, 7;
	mov.u32 	%r28, _ZZ12transpose_v2ILi32ELi16EEvPfS0_iiE4tile;
	add.s32 	%r29, %r28, %r27;
	shl.b32 	%r30, %r4, 2;
	add.s32 	%r31, %r29, %r30;
	ld.shared.f32 	%f2, [%r31];
	mad.lo.s32 	%r32, %r7, %r10, %r6;
	cvta.to.global.u64 	%rd6, %rd1;
	mul.wide.s32 	%rd7, %r32, 4;
	add.s64 	%rd8, %rd6, %rd7;
	st.global.f32 	[%rd8], %f2;
$L__BB1_4:
	ret;

}


// ===== COMPILED SASS (sm_100) =====

	.target	sm_100

	.elftype	@"ET_EXEC"


//--------------------- .note.nv.tkinfo           --------------------------
	.section	.note.nv.tkinfo,"",@"SHT_NOTE"
	.sectionflags	@"SHF_NOTE_NV_TKINFO"
	.tkinfo
        /*0018*/ 	.word	0x00000002
        /*0030*/ 	.string	""
        /*0030*/ 	.string	"ptxas"
        /*0030*/ 	.string	"Cuda compilation tools, release 13.0, V13.0.88"
        /*0030*/ 	.string	"Build cuda_13.0.r13.0/compiler.36424714_0"
        /*0030*/ 	.string	"-arch sm_100 -m 64 "



//--------------------- .note.nv.cuinfo           --------------------------
	.section	.note.nv.cuinfo,"",@"SHT_NOTE"
	.sectionflags	@"SHF_NOTE_NV_CUINFO"
        /*0018*/ 	.short	0x0002
        /*001a*/ 	.short	0x0064
        /*001c*/ 	.short	0x0082
	.zero		2


//--------------------- .nv.info                  --------------------------
	.section	.nv.info,"",@"SHT_CUDA_INFO"
	.align	4


	//----- nvinfo : EIATTR_REGCOUNT
	.align		4
        /*0000*/ 	.byte	0x04, 0x2f
        /*0002*/ 	.short	(.L_1 - .L_0)
	.align		4
.L_0:
        /*0004*/ 	.word	index@(_Z12transpose_v1PfS_ii)
        /*0008*/ 	.word	0x0000000a


	//----- nvinfo : EIATTR_FRAME_SIZE
	.align		4
.L_1:
        /*000c*/ 	.byte	0x04, 0x11
        /*000e*/ 	.short	(.L_3 - .L_2)
	.align		4
.L_2:
        /*0010*/ 	.word	index@(_Z12transpose_v1PfS_ii)
        /*0014*/ 	.word	0x00000000


	//----- nvinfo : EIATTR_REGCOUNT
	.align		4
.L_3:
        /*0018*/ 	.byte	0x04, 0x2f
        /*001a*/ 	.short	(.L_5 - .L_4)
	.align		4
.L_4:
        /*001c*/ 	.word	index@(_Z12transpose_v2ILi32ELi16EEvPfS0_ii)
        /*0020*/ 	.word	0x00000010


	//----- nvinfo : EIATTR_FRAME_SIZE
	.align		4
.L_5:
        /*0024*/ 	.byte	0x04, 0x11
        /*0026*/ 	.short	(.L_7 - .L_6)
	.align		4
.L_6:
        /*0028*/ 	.word	index@(_Z12transpose_v2ILi32ELi16EEvPfS0_ii)
        /*002c*/ 	.word	0x00000000


	//----- nvinfo : EIATTR_MIN_STACK_SIZE
	.align		4
.L_7:
        /*0030*/ 	.byte	0x04, 0x12
        /*0032*/ 	.short	(.L_9 - .L_8)
	.align		4
.L_8:
        /*0034*/ 	.word	index@(_Z12transpose_v2ILi32ELi16EEvPfS0_ii)
        /*0038*/ 	.word	0x00000000


	//----- nvinfo : EIATTR_MIN_STACK_SIZE
	.align		4
.L_9:
        /*003c*/ 	.byte	0x04, 0x12
        /*003e*/ 	.short	(.L_11 - .L_10)
	.align		4
.L_10:
        /*0040*/ 	.word	index@(_Z12transpose_v1PfS_ii)
        /*0044*/ 	.word	0x00000000
.L_11:


//--------------------- .nv.compat                --------------------------
	.section	.nv.compat,"",@"SHT_CUDA_COMPAT_INFO"
	.align	4
        /*0000*/ 	.byte	0x02, 0x09, 0x00, 0x00, 0x02, 0x02, 0x01, 0x00, 0x02, 0x05, 0x05, 0x00, 0x03, 0x07, 0x01, 0x01
        /*0010*/ 	.byte	0x02, 0x03, 0x00, 0x00, 0x02, 0x06, 0x01, 0x00, 0x04, 0x0b, 0x08, 0x00, 0x09, 0x00, 0x00, 0x00
        /*0020*/ 	.byte	0x00, 0x00, 0x00, 0x00


//--------------------- .nv.info._Z12transpose_v2ILi32ELi16EEvPfS0_ii --------------------------
	.section	.nv.info._Z12transpose_v2ILi32ELi16EEvPfS0_ii,"",@"SHT_CUDA_INFO"
	.sectionflags	@""
	.align	4


	//----- nvinfo : EIATTR_CUDA_API_VERSION
	.align		4
        /*0000*/ 	.byte	0x04, 0x37
        /*0002*/ 	.short	(.L_13 - .L_12)
.L_12:
        /*0004*/ 	.word	0x00000082


	//----- nvinfo : EIATTR_KPARAM_INFO
	.align		4
.L_13:
        /*0008*/ 	.byte	0x04, 0x17
        /*000a*/ 	.short	(.L_15 - .L_14)
.L_14:
        /*000c*/ 	.word	0x00000000
        /*0010*/ 	.short	0x0003
        /*0012*/ 	.short	0x0014
        /*0014*/ 	.byte	0x00, 0xf0, 0x11, 0x00


	//----- nvinfo : EIATTR_KPARAM_INFO
	.align		4
.L_15:
        /*0018*/ 	.byte	0x04, 0x17
        /*001a*/ 	.short	(.L_17 - .L_16)
.L_16:
        /*001c*/ 	.word	0x00000000
        /*0020*/ 	.short	0x0002
        /*0022*/ 	.short	0x0010
        /*0024*/ 	.byte	0x00, 0xf0, 0x11, 0x00


	//----- nvinfo : EIATTR_KPARAM_INFO
	.align		4
.L_17:
        /*0028*/ 	.byte	0x04, 0x17
        /*002a*/ 	.short	(.L_19 - .L_18)
.L_18:
        /*002c*/ 	.word	0x00000000
        /*0030*/ 	.short	0x0001
        /*0032*/ 	.short	0x0008
        /*0034*/ 	.byte	0x00, 0xf5, 0x21, 0x00


	//----- nvinfo : EIATTR_KPARAM_INFO
	.align		4
.L_19:
        /*0038*/ 	.byte	0x04, 0x17
        /*003a*/ 	.short	(.L_21 - .L_20)
.L_20:
        /*003c*/ 	.word	0x00000000
        /*0040*/ 	.short	0x0000
        /*0042*/ 	.short	0x0000
        /*0044*/ 	.byte	0x00, 0xf5, 0x21, 0x00


	//----- nvinfo : EIATTR_SPARSE_MMA_MASK
	.align		4
.L_21:
        /*0048*/ 	.byte	0x03, 0x50
        /*004a*/ 	.short	0x0000


	//----- nvinfo : EIATTR_MAXREG_COUNT
	.align		4
        /*004c*/ 	.byte	0x03, 0x1b
        /*004e*/ 	.short	0x00ff


	//----- nvinfo : EIATTR_NUM_BARRIERS
	.align		4
        /*0050*/ 	.byte	0x02, 0x4c
        /*0052*/ 	.byte	0x01
	.zero		1


	//----- nvinfo : EIATTR_MERCURY_ISA_VERSION
	.align		4
        /*0054*/ 	.byte	0x03, 0x5f
        /*0056*/ 	.short	0x0101


	//----- nvinfo : EIATTR_VRC_CTA_INIT_COUNT
	.align		4
        /*0058*/ 	.byte	0x02, 0x4a
	.zero		1
	.zero		1


	//----- nvinfo : EIATTR_EXIT_INSTR_OFFSETS
	.align		4
        /*005c*/ 	.byte	0x04, 0x1c
        /*005e*/ 	.short	(.L_23 - .L_22)


	//   ....[0]....
.L_22:
        /*0060*/ 	.word	0x00000310


	//   ....[1]....
        /*0064*/ 	.word	0x000003c0


	//----- nvinfo : EIATTR_CBANK_PARAM_SIZE
	.align		4
.L_23:
        /*0068*/ 	.byte	0x03, 0x19
        /*006a*/ 	.short	0x0018


	//----- nvinfo : EIATTR_PARAM_CBANK
	.align		4
        /*006c*/ 	.byte	0x04, 0x0a
        /*006e*/ 	.short	(.L_25 - .L_24)
	.align		4
.L_24:
        /*0070*/ 	.word	index@(.nv.constant0._Z12transpose_v2ILi32ELi16EEvPfS0_ii)
        /*0074*/ 	.short	0x0380
        /*0076*/ 	.short	0x0018


	//----- nvinfo : EIATTR_SW_WAR
	.align		4
.L_25:
        /*0078*/ 	.byte	0x04, 0x36
        /*007a*/ 	.short	(.L_27 - .L_26)
.L_26:
        /*007c*/ 	.word	0x00000008
.L_27:


//--------------------- .nv.info._Z12transpose_v1PfS_ii --------------------------
	.section	.nv.info._Z12transpose_v1PfS_ii,"",@"SHT_CUDA_INFO"
	.sectionflags	@""
	.align	4


	//----- nvinfo : EIATTR_CUDA_API_VERSION
	.align		4
        /*0000*/ 	.byte	0x04, 0x37
        /*0002*/ 	.short	(.L_29 - .L_28)
.L_28:
        /*0004*/ 	.word	0x00000082


	//----- nvinfo : EIATTR_KPARAM_INFO
	.align		4
.L_29:
        /*0008*/ 	.byte	0x04, 0x17
        /*000a*/ 	.short	(.L_31 - .L_30)
.L_30:
        /*000c*/ 	.word	0x00000000
        /*0010*/ 	.short	0x0003
        /*0012*/ 	.short	0x0014
        /*0014*/ 	.byte	0x00, 0xf0, 0x11, 0x00


	//----- nvinfo : EIATTR_KPARAM_INFO
	.align		4
.L_31:
        /*0018*/ 	.byte	0x04, 0x17
        /*001a*/ 	.short	(.L_33 - .L_32)
.L_32:
        /*001c*/ 	.word	0x00000000
        /*0020*/ 	.short	0x0002
        /*0022*/ 	.short	0x0010
        /*0024*/ 	.byte	0x00, 0xf0, 0x11, 0x00


	//----- nvinfo : EIATTR_KPARAM_INFO
	.align		4
.L_33:
        /*0028*/ 	.byte	0x04, 0x17
        /*002a*/ 	.short	(.L_35 - .L_34)
.L_34:
        /*002c*/ 	.word	0x00000000
        /*0030*/ 	.short	0x0001
        /*0032*/ 	.short	0x0008
        /*0034*/ 	.byte	0x00, 0xf5, 0x21, 0x00


	//----- nvinfo : EIATTR_KPARAM_INFO
	.align		4
.L_35:
        /*0038*/ 	.byte	0x04, 0x17
        /*003a*/ 	.short	(.L_37 - .L_36)
.L_36:
        /*003c*/ 	.word	0x00000000
        /*0040*/ 	.short	0x0000
        /*0042*/ 	.short	0x0000
        /*0044*/ 	.byte	0x00, 0xf5, 0x21, 0x00


	//----- nvinfo : EIATTR_SPARSE_MMA_MASK
	.align		4
.L_37:
        /*0048*/ 	.byte	0x03, 0x50
        /*004a*/ 	.short	0x0000


	//----- nvinfo : EIATTR_MAXREG_COUNT
	.align		4
        /*004c*/ 	.byte	0x03, 0x1b
        /*004e*/ 	.short	0x00ff


	//----- nvinfo : EIATTR_MERCURY_ISA_VERSION
	.align		4
        /*0050*/ 	.byte	0x03, 0x5f
        /*0052*/ 	.short	0x0101


	//----- nvinfo : EIATTR_VRC_CTA_INIT_COUNT
	.align		4
        /*0054*/ 	.byte	0x02, 0x4a
	.zero		1
	.zero		1


	//----- nvinfo : EIATTR_EXIT_INSTR_OFFSETS
	.align		4
        /*0058*/ 	.byte	0x04, 0x1c
        /*005a*/ 	.short	(.L_39 - .L_38)


	//   ....[0]....
.L_38:
        /*005c*/ 	.word	0x000000c0


	//   ....[1]....
        /*0060*/ 	.word	0x00000160


	//----- nvinfo : EIATTR_CBANK_PARAM_SIZE
	.align		4
.L_39:
        /*0064*/ 	.byte	0x03, 0x19
        /*0066*/ 	.short	0x0018


	//----- nvinfo : EIATTR_PARAM_CBANK
	.align		4
        /*0068*/ 	.byte	0x04, 0x0a
        /*006a*/ 	.short	(.L_41 - .L_40)
	.align		4
.L_40:
        /*006c*/ 	.word	index@(.nv.constant0._Z12transpose_v1PfS_ii)
        /*0070*/ 	.short	0x0380
        /*0072*/ 	.short	0x0018


	//----- nvinfo : EIATTR_SW_WAR
	.align		4
.L_41:
        /*0074*/ 	.byte	0x04, 0x36
        /*0076*/ 	.short	(.L_43 - .L_42)
.L_42:
        /*0078*/ 	.word	0x00000008
.L_43:


//--------------------- .nv.callgraph             --------------------------
	.section	.nv.callgraph,"",@"SHT_CUDA_CALLGRAPH"
	.align	4
	.sectionentsize	8
	.align		4
        /*0000*/ 	.word	0x00000000
	.align		4
        /*0004*/ 	.word	0xffffffff
	.align		4
        /*0008*/ 	.word	0x00000000
	.align		4
        /*000c*/ 	.word	0xfffffffe
	.align		4
        /*0010*/ 	.word	0x00000000
	.align		4
        /*0014*/ 	.word	0xfffffffd
	.align		4
        /*0018*/ 	.word	0x00000000
	.align		4
        /*001c*/ 	.word	0xfffffffc


//--------------------- .text._Z12transpose_v2ILi32ELi16EEvPfS0_ii --------------------------
	.section	.text._Z12transpose_v2ILi32ELi16EEvPfS0_ii,"ax",@progbits
	.align	128
        .global         _Z12transpose_v2ILi32ELi16EEvPfS0_ii
        .type           _Z12transpose_v2ILi32ELi16EEvPfS0_ii,@function
        .size           _Z12transpose_v2ILi32ELi16EEvPfS0_ii,(.L_x_2 - _Z12transpose_v2ILi32ELi16EEvPfS0_ii)
        .other          _Z12transpose_v2ILi32ELi16EEvPfS0_ii,@"STO_CUDA_ENTRY STV_DEFAULT"
_Z12transpose_v2ILi32ELi16EEvPfS0_ii:
.text._Z12transpose_v2ILi32ELi16EEvPfS0_ii:
[----:B------:R-:W-:Y:S01]  /*0000*/  LDC R1, c[0x0][0x37c] ;  /* 0x0000df00ff017b82 */ /* 0x000fe20000000800 */
[----:B------:R-:W0:Y:S07]  /*0010*/  S2R R3, SR_TID.Y ;  /* 0x0000000000037919 */ /* 0x000e2e0000002200 */
[----:B------:R-:W1:Y:S01]  /*0020*/  LDC R13, c[0x0][0x360] ;  /* 0x0000d800ff0d7b82 */ /* 0x000e620000000800 */
[----:B------:R-:W2:Y:S01]  /*0030*/  LDCU.64 UR8, c[0x0][0x390] ;  /* 0x00007200ff0877ac */ /* 0x000ea20008000a00 */
[----:B------:R-:W1:Y:S01]  /*0040*/  S2R R0, SR_TID.X ;  /* 0x0000000000007919 */ /* 0x000e620000002100 */
[----:B------:R-:W3:Y:S05]  /*0050*/  LDCU.64 UR6, c[0x0][0x358] ;  /* 0x00006b00ff0677ac */ /* 0x000eea0008000a00 */
[----:B------:R-:W0:Y:S08]  /*0060*/  S2UR UR5, SR_CTAID.Y ;  /* 0x00000000000579c3 */ /* 0x000e300000002600 */
[----:B------:R-:W0:Y:S08]  /*0070*/  LDC R2, c[0x0][0x364] ;  /* 0x0000d900ff027b82 */ /* 0x000e300000000800 */
[----:B------:R-:W1:Y:S01]  /*0080*/  S2UR UR4, SR_CTAID.X ;  /* 0x00000000000479c3 */ /* 0x000e620000002500 */
[----:B0-----:R-:W-:-:S05]  /*0090*/  IMAD R7, R2, UR5, R3 ;  /* 0x0000000502077c24 */ /* 0x001fca000f8e0203 */
[----:B--2---:R-:W-:Y:S01]  /*00a0*/  ISETP.GE.AND P0, PT, R7, UR9, PT ;  /* 0x0000000907007c0c */ /* 0x004fe2000bf06270 */
[----:B-1----:R-:W-:-:S04]  /*00b0*/  IMAD R6, R13, UR4, R0 ;  /* 0x000000040d067c24 */ /* 0x002fc8000f8e0200 */
[----:B------:R-:W-:Y:S01]  /*00c0*/  IMAD R7, R7, UR8, R6 ;  /* 0x0000000807077c24 */ /* 0x000fe2000f8e0206 */
[----:B------:R-:W-:-:S13]  /*00d0*/  ISETP.GE.OR P0, PT, R6, UR8, P0 ;  /* 0x0000000806007c0c */ /* 0x000fda0008706670 */
[----:B------:R-:W0:Y:S02]  /*00e0*/  @!P0 LDC.64 R4, c[0x0][0x388] ;  /* 0x0000e200ff048b82 */ /* 0x000e240000000a00 */
[----:B0-----:R-:W-:-:S05]  /*00f0*/  @!P0 IMAD.WIDE R4, R7, 0x4, R4 ;  /* 0x0000000407048825 */ /* 0x001fca00078e0204 */
[----:B---3--:R0:W2:Y:S01]  /*0100*/  @!P0 LDG.E R9, desc[UR6][R4.64] ;  /* 0x0000000604098981 */ /* 0x0080a2000c1e1900 */
[----:B------:R-:W1:Y:S01]  /*0110*/  I2F.U32.RP R8, R2 ;  /* 0x0000000200087306 */ /* 0x000e620000209000 */
[----:B------:R-:W-:-:S07]  /*0120*/  ISETP.NE.U32.AND P3, PT, R2, RZ, PT ;  /* 0x000000ff0200720c */ /* 0x000fce0003f65070 */
[----:B-1----:R-:W1:Y:S02]  /*0130*/  MUFU.RCP R8, R8 ;  /* 0x0000000800087308 */ /* 0x002e640000001000 */
[----:B-1----:R-:W-:-:S06]  /*0140*/  IADD3 R6, PT, PT, R8, 0xffffffe, RZ ;  /* 0x0ffffffe08067810 */ /* 0x002fcc0007ffe0ff */
[----:B------:R1:W3:Y:S02]  /*0150*/  F2I.FTZ.U32.TRUNC.NTZ R7, R6 ;  /* 0x0000000600077305 */ /* 0x0002e4000021f000 */
[----:B-1----:R-:W-:Y:S02]  /*0160*/  HFMA2 R6, -RZ, RZ, 0, 0 ;  /* 0x00000000ff067431 */ /* 0x002fe400000001ff */
[----:B---3--:R-:W-:-:S04]  /*0170*/  IMAD.MOV R11, RZ, RZ, -R7 ;  /* 0x000000ffff0b7224 */ /* 0x008fc800078e0a07 */
[----:B------:R-:W-:-:S04]  /*0180*/  IMAD R11, R11, R2, RZ ;  /* 0x000000020b0b7224 */ /* 0x000fc800078e02ff */
[----:B------:R-:W-:Y:S02]  /*0190*/  IMAD.HI.U32 R10, R7, R11, R6 ;  /* 0x0000000b070a7227 */ /* 0x000fe400078e0006 */
[----:B------:R-:W1:Y:S02]  /*01a0*/  @!P0 S2R R11, SR_CgaCtaId ;  /* 0x00000000000b8919 */ /* 0x000e640000008800 */
[----:B------:R-:W-:-:S04]  /*01b0*/  IMAD R7, R13, R3, R0 ;  /* 0x000000030d077224 */ /* 0x000fc800078e0200 */
[----:B------:R-:W-:-:S04]  /*01c0*/  IMAD.HI.U32 R10, R10, R7, RZ ;  /* 0x000000070a0a7227 */ /* 0x000fc800078e00ff */
[----:B0-----:R-:W-:-:S04]  /*01d0*/  IMAD.MOV R5, RZ, RZ, -R10 ;  /* 0x000000ffff057224 */ /* 0x001fc800078e0a0a */
[----:B------:R-:W-:-:S05]  /*01e0*/  IMAD R5, R2, R5, R7 ;  /* 0x0000000502057224 */ /* 0x000fca00078e0207 */
[----:B------:R-:W-:-:S13]  /*01f0*/  ISETP.GE.U32.AND P1, PT, R5, R2, PT ;  /* 0x000000020500720c */ /* 0x000fda0003f26070 */
[----:B------:R-:W-:Y:S01]  /*0200*/  @P1 IADD3 R5, PT, PT, R5, -R2, RZ ;  /* 0x8000000205051210 */ /* 0x000fe20007ffe0ff */
[----:B------:R-:W-:-:S03]  /*0210*/  @P1 VIADD R10, R10, 0x1 ;  /* 0x000000010a0a1836 */ /* 0x000fc60000000000 */
[----:B------:R-:W-:-:S13]  /*0220*/  ISETP.GE.U32.AND P2, PT, R5, R2, PT ;  /* 0x000000020500720c */ /* 0x000fda0003f46070 */
[----:B------:R-:W-:Y:S02]  /*0230*/  @P2 IADD3 R10, PT, PT, R10, 0x1, RZ ;  /* 0x000000010a0a2810 */ /* 0x000fe40007ffe0ff */
[----:B------:R-:W-:-:S04]  /*0240*/  @!P3 LOP3.LUT R10, RZ, R2, RZ, 0x33, !PT ;  /* 0x00000002ff0ab212 */ /* 0x000fc800078e33ff */
[----:B------:R-:W-:Y:S01]  /*0250*/  IADD3 R4, PT, PT, -R10, RZ, RZ ;  /* 0x000000ff0a047210 */ /* 0x000fe20007ffe1ff */
[----:B------:R-:W-:-:S04]  /*0260*/  IMAD R5, R13, UR4, R10 ;  /* 0x000000040d057c24 */ /* 0x000fc8000f8e020a */
[C---:B------:R-:W-:Y:S01]  /*0270*/  IMAD R7, R2.reuse, R4, R7 ;  /* 0x0000000402077224 */ /* 0x040fe200078e0207 */
[----:B------:R-:W-:Y:S02]  /*0280*/  @!P0 MOV R4, 0x400 ;  /* 0x0000040000048802 */ /* 0x000fe40000000f00 */
[----:B------:R-:W-:Y:S02]  /*0290*/  ISETP.GE.AND P1, PT, R5, UR8, PT ;  /* 0x0000000805007c0c */ /* 0x000fe4000bf26270 */
[----:B-1----:R-:W-:Y:S01]  /*02a0*/  @!P0 LEA R6, R11, R4, 0x18 ;  /* 0x000000040b068211 */ /* 0x002fe200078ec0ff */
[----:B------:R-:W-:-:S04]  /*02b0*/  IMAD R4, R2, UR5, R7 ;  /* 0x0000000502047c24 */ /* 0x000fc8000f8e0207 */
[----:B------:R-:W-:Y:S01]  /*02c0*/  @!P0 IMAD R3, R3, 0x80, R6 ;  /* 0x0000008003038824 */ /* 0x000fe200078e0206 */
[----:B------:R-:W-:-:S04]  /*02d0*/  ISETP.GE.OR P1, PT, R4, UR9, P1 ;  /* 0x0000000904007c0c */ /* 0x000fc80008f26670 */
[----:B------:R-:W-:-:S05]  /*02e0*/  @!P0 LEA R0, R0, R3, 0x2 ;  /* 0x0000000300008211 */ /* 0x000fca00078e10ff */
[----:B--2---:R0:W-:Y:S01]  /*02f0*/  @!P0 STS [R0], R9 ;  /* 0x0000000900008388 */ /* 0x0041e20000000800 */
[----:B------:R-:W-:Y:S06]  /*0300*/  BAR.SYNC.DEFER_BLOCKING 0x0 ;  /* 0x0000000000007b1d */ /* 0x000fec0000010000 */
[----:B------:R-:W-:Y:S05]  /*0310*/  @P1 EXIT ;  /* 0x000000000000194d */ /* 0x000fea0003800000 */
[----:B------:R-:W1:Y:S01]  /*0320*/  S2UR UR5, SR_CgaCtaId ;  /* 0x00000000000579c3 */ /* 0x000e620000008800 */
[----:B------:R-:W-:Y:S01]  /*0330*/  UMOV UR4, 0x400 ;  /* 0x0000040000047882 */ /* 0x000fe20000000000 */
[----:B------:R-:W-:-:S06]  /*0340*/  IMAD R5, R5, UR9, R4 ;  /* 0x0000000905057c24 */ /* 0x000fcc000f8e0204 */
[----:B------:R-:W2:Y:S01]  /*0350*/  LDC.64 R2, c[0x0][0x380] ;  /* 0x0000e000ff027b82 */ /* 0x000ea20000000a00 */
[----:B-1----:R-:W-:-:S06]  /*0360*/  ULEA UR4, UR5, UR4, 0x18 ;  /* 0x0000000405047291 */ /* 0x002fcc000f8ec0ff */
[----:B------:R-:W-:Y:S01]  /*0370*/  LEA R7, R7, UR4, 0x7 ;  /* 0x0000000407077c11 */ /* 0x000fe2000f8e38ff */
[----:B--2---:R-:W-:-:S03]  /*0380*/  IMAD.WIDE R2, R5, 0x4, R2 ;  /* 0x0000000405027825 */ /* 0x004fc600078e0202 */
[----:B------:R-:W-:-:S06]  /*0390*/  LEA R7, R10, R7, 0x2 ;  /* 0x000000070a077211 */ /* 0x000fcc00078e10ff */
[----:B------:R-:W1:Y:S04]  /*03a0*/  LDS R7, [R7] ;  /* 0x0000000007077984 */ /* 0x000e680000000800 */
[----:B-1----:R-:W-:Y:S01]  /*03b0*/  STG.E desc[UR6][R2.64], R7 ;  /* 0x0000000702007986 */ /* 0x002fe2000c101906 */
[----:B------:R-:W-:Y:S05]  /*03c0*/  EXIT ;  /* 0x000000000000794d */ /* 0x000fea0003800000 */
.L_x_0:
[----:B------:R-:W-:-:S00]  /*03d0*/  BRA `(.L_x_0) ;  /* 0xfffffffc00fc7947 */ /* 0x000fc0000383ffff */
[----:B------:R-:W-:-:S00]  /*03e0*/  NOP ;  /* 0x0000000000007918 */ /* 0x000fc00000000000 */
        /* <DEDUP_REMOVED lines=9> */
.L_x_2:


//--------------------- .text._Z12transpose_v1PfS_ii --------------------------
	.section	.text._Z12transpose_v1PfS_ii,"ax",@progbits
	.align	128
        .global         _Z12transpose_v1PfS_ii
        .type           _Z12transpose_v1PfS_ii,@function
        .size           _Z12transpose_v1PfS_ii,(.L_x_3 - _Z12transpose_v1PfS_ii)
        .other          _Z12transpose_v1PfS_ii,@"STO_CUDA_ENTRY STV_DEFAULT"
_Z12transpose_v1PfS_ii:
.text._Z12transpose_v1PfS_ii:
[----:B------:R-:W-:Y:S01]  /*0000*/  LDC R1, c[0x0][0x37c] ;  /* 0x0000df00ff017b82 */ /* 0x000fe20000000800 */
[----:B------:R-:W0:Y:S07]  /*0010*/  S2R R7, SR_TID.Y ;  /* 0x0000000000077919 */ /* 0x000e2e0000002200 */
[----:B------:R-:W1:Y:S01]  /*0020*/  LDC R3, c[0x0][0x360] ;  /* 0x0000d800ff037b82 */ /* 0x000e620000000800 */
[----:B------:R-:W2:Y:S01]  /*0030*/  LDCU.64 UR6, c[0x0][0x390] ;  /* 0x00007200ff0677ac */ /* 0x000ea20008000a00 */
[----:B------:R-:W1:Y:S06]  /*0040*/  S2R R0, SR_TID.X ;  /* 0x0000000000007919 */ /* 0x000e6c0000002100 */
[----:B------:R-:W0:Y:S08]  /*0050*/  S2UR UR5, SR_CTAID.Y ;  /* 0x00000000000579c3 */ /* 0x000e300000002600 */
[----:B------:R-:W0:Y:S08]  /*0060*/  LDC R2, c[0x0][0x364] ;  /* 0x0000d900ff027b82 */ /* 0x000e300000000800 */
[----:B------:R-:W1:Y:S01]  /*0070*/  S2UR UR4, SR_CTAID.X ;  /* 0x00000000000479c3 */ /* 0x000e620000002500 */
[----:B0-----:R-:W-:-:S05]  /*0080*/  IMAD R7, R2, UR5, R7 ;  /* 0x0000000502077c24 */ /* 0x001fca000f8e0207 */
[----:B--2---:R-:W-:Y:S01]  /*0090*/  ISETP.GE.AND P0, PT, R7, UR7, PT ;  /* 0x0000000707007c0c */ /* 0x004fe2000bf06270 */
[----:B-1----:R-:W-:-:S05]  /*00a0*/  IMAD R0, R3, UR4, R0 ;  /* 0x0000000403007c24 */ /* 0x002fca000f8e0200 */
[----:B------:R-:W-:-:S13]  /*00b0*/  ISETP.GE.OR P0, PT, R0, UR6, P0 ;  /* 0x0000000600007c0c */ /* 0x000fda0008706670 */
[----:B------:R-:W-:Y:S05]  /*00c0*/  @P0 EXIT ;  /* 0x000000000000094d */ /* 0x000fea0003800000 */
[----:B------:R-:W0:Y:S01]  /*00d0*/  LDC.64 R2, c[0x0][0x388] ;  /* 0x0000e200ff027b82 */ /* 0x000e220000000a00 */
[----:B------:R-:W1:Y:S01]  /*00e0*/  LDCU.64 UR4, c[0x0][0x358] ;  /* 0x00006b00ff0477ac */ /* 0x000e620008000a00 */
[----:B------:R-:W-:-:S04]  /*00f0*/  IMAD R5, R7, UR6, R0 ;  /* 0x0000000607057c24 */ /* 0x000fc8000f8e0200 */
[----:B0-----:R-:W-:Y:S02]  /*0100*/  IMAD.WIDE R2, R5, 0x4, R2 ;  /* 0x0000000405027825 */ /* 0x001fe400078e0202 */
[----:B------:R-:W0:Y:S04]  /*0110*/  LDC.64 R4, c[0x0][0x380] ;  /* 0x0000e000ff047b82 */ /* 0x000e280000000a00 */
[----:B-1----:R-:W2:Y:S01]  /*0120*/  LDG.E R3, desc[UR4][R2.64] ;  /* 0x0000000402037981 */ /* 0x002ea2000c1e1900 */
[----:B------:R-:W-:-:S04]  /*0130*/  IMAD R7, R0, UR7, R7 ;  /* 0x0000000700077c24 */ /* 0x000fc8000f8e0207 */
[----:B0-----:R-:W-:-:S05]  /*0140*/  IMAD.WIDE R4, R7, 0x4, R4 ;  /* 0x0000000407047825 */ /* 0x001fca00078e0204 */
[----:B--2---:R-:W-:Y:S01]  /*0150*/  STG.E desc[UR4][R4.64], R3 ;  /* 0x0000000304007986 */ /* 0x004fe2000c101904 */
[----:B------:R-:W-:Y:S05]  /*0160*/  EXIT ;  /* 0x000000000000794d */ /* 0x000fea0003800000 */
.L_x_1:
        /* <DEDUP_REMOVED lines=9> */
.L_x_3:


//--------------------- .nv.shared._Z12transpose_v2ILi32ELi16EEvPfS0_ii --------------------------
	.section	.nv.shared._Z12transpose_v2ILi32ELi16EEvPfS0_ii,"aw",@nobits
	.sectionflags	@""
	.align	4
.nv.shared._Z12transpose_v2ILi32ELi16EEvPfS0_ii:
	.zero		3072


//--------------------- .nv.shared.reserved.0     --------------------------
	.section	.nv.shared.reserved.0,"aw",@nobits
	.weak		__nv_reservedSMEM_offset_0_alias
	.size		__nv_reservedSMEM_offset_0_alias, 0, 64
	.other		__nv_reservedSMEM_offset_0_alias,@"STO_CUDA_RESERVED_SHARED STV_DEFAULT"
__nv_reservedSMEM_offset_0_alias:
	.zero		0
	.zero		64


//--------------------- .nv.constant0._Z12transpose_v2ILi32ELi16EEvPfS0_ii --------------------------
	.section	.nv.constant0._Z12transpose_v2ILi32ELi16EEvPfS0_ii,"a",@progbits
	.sectionflags	@""
	.align	4
.nv.constant0._Z12transpose_v2ILi32ELi16EEvPfS0_ii:
	.zero		920


//--------------------- .nv.constant0._Z12transpose_v1PfS_ii --------------------------
	.section	.nv.constant0._Z12transpose_v1PfS_ii,"a",@progbits
	.sectionflags	@""
	.align	4
.nv.constant0._Z12transpose_v1PfS_ii:
	.zero		920


//--------------------- SYMBOLS --------------------------

	.type		.nv.reservedSmem.offset0,@object
	.size		.nv.reservedSmem.offset0,0x4
	.type		.nv.reservedSmem.cap,@object
	.size		.nv.reservedSmem.cap,0x4
